//
// Generated by NVIDIA NVVM Compiler
//
// Compiler Build ID: CL-36424714
// Cuda compilation tools, release 13.0, V13.0.88
// Based on NVVM 20.0.0
//

.version 9.0
.target sm_100
.address_size 64

	// .globl	_Z9histogramPhPji
// _ZZ9histogramPhPjiE12hist_private has been demoted

.visible .entry _Z9histogramPhPji(
	.param .u64 .ptr .align 1 _Z9histogramPhPji_param_0,
	.param .u64 .ptr .align 1 _Z9histogramPhPji_param_1,
	.param .u32 _Z9histogramPhPji_param_2
)
{
	.reg .pred 	%p<9>;
	.reg .b16 	%rs<6>;
	.reg .b32 	%r<54>;
	.reg .b64 	%rd<15>;
	// demoted variable
	.shared .align 4 .b8 _ZZ9histogramPhPjiE12hist_private[1024];
	ld.param.u64 	%rd3, [_Z9histogramPhPji_param_0];
	ld.param.u64 	%rd2, [_Z9histogramPhPji_param_1];
	ld.param.u32 	%r14, [_Z9histogramPhPji_param_2];
	cvta.to.global.u64 	%rd1, %rd3;
	mov.u32 	%r15, %ctaid.x;
	mov.u32 	%r16, %ntid.x;
	mov.u32 	%r1, %tid.x;
	mad.lo.s32 	%r52, %r15, %r16, %r1;
	mov.u32 	%r17, %nctaid.x;
	mul.lo.s32 	%r3, %r17, %r16;
	setp.gt.u32 	%p1, %r1, 255;
	shl.b32 	%r18, %r1, 2;
	mov.u32 	%r19, _ZZ9histogramPhPjiE12hist_private;
	add.s32 	%r4, %r19, %r18;
	@%p1 bra 	$L__BB0_2;
	mov.b32 	%r20, 0;
	st.shared.u32 	[%r4], %r20;
$L__BB0_2:
	bar.sync 	0;
	setp.ge.s32 	%p2, %r52, %r14;
	@%p2 bra 	$L__BB0_9;
	add.s32 	%r21, %r52, %r3;
	max.s32 	%r22, %r14, %r21;
	setp.lt.s32 	%p3, %r21, %r14;
	selp.u32 	%r23, 1, 0, %p3;
	add.s32 	%r24, %r21, %r23;
	sub.s32 	%r25, %r22, %r24;
	div.u32 	%r26, %r25, %r3;
	add.s32 	%r5, %r26, %r23;
	and.b32  	%r27, %r5, 3;
	setp.eq.s32 	%p4, %r27, 3;
	@%p4 bra 	$L__BB0_6;
	add.s32 	%r28, %r5, 1;
	and.b32  	%r29, %r28, 3;
	neg.s32 	%r50, %r29;
$L__BB0_5:
	.pragma "nounroll";
	cvt.s64.s32 	%rd4, %r52;
	add.s64 	%rd5, %rd1, %rd4;
	ld.global.u8 	%rs1, [%rd5];
	mul.wide.u16 	%r30, %rs1, 4;
	add.s32 	%r32, %r19, %r30;
	atom.shared.add.u32 	%r33, [%r32], 1;
	add.s32 	%r52, %r52, %r3;
	add.s32 	%r50, %r50, 1;
	setp.ne.s32 	%p5, %r50, 0;
	@%p5 bra 	$L__BB0_5;
$L__BB0_6:
	setp.lt.u32 	%p6, %r5, 3;
	@%p6 bra 	$L__BB0_9;
	cvt.s64.s32 	%rd8, %r3;
	shl.b32 	%r47, %r3, 2;
$L__BB0_8:
	cvt.s64.s32 	%rd6, %r52;
	add.s64 	%rd7, %rd1, %rd6;
	ld.global.u8 	%rs2, [%rd7];
	mul.wide.u16 	%r34, %rs2, 4;
	add.s32 	%r36, %r19, %r34;
	atom.shared.add.u32 	%r37, [%r36], 1;
	add.s64 	%rd9, %rd7, %rd8;
	ld.global.u8 	%rs3, [%rd9];
	mul.wide.u16 	%r38, %rs3, 4;
	add.s32 	%r39, %r19, %r38;
	atom.shared.add.u32 	%r40, [%r39], 1;
	add.s64 	%rd10, %rd9, %rd8;
	ld.global.u8 	%rs4, [%rd10];
	mul.wide.u16 	%r41, %rs4, 4;
	add.s32 	%r42, %r19, %r41;
	atom.shared.add.u32 	%r43, [%r42], 1;
	add.s64 	%rd11, %rd10, %rd8;
	ld.global.u8 	%rs5, [%rd11];
	mul.wide.u16 	%r44, %rs5, 4;
	add.s32 	%r45, %r19, %r44;
	atom.shared.add.u32 	%r46, [%r45], 1;
	add.s32 	%r52, %r47, %r52;
	setp.lt.s32 	%p7, %r52, %r14;
	@%p7 bra 	$L__BB0_8;
$L__BB0_9:
	setp.gt.u32 	%p8, %r1, 255;
	bar.sync 	0;
	@%p8 bra 	$L__BB0_11;
	cvta.to.global.u64 	%rd12, %rd2;
	mul.wide.u32 	%rd13, %r1, 4;
	add.s64 	%rd14, %rd12, %rd13;
	ld.shared.u32 	%r48, [%r4];
	atom.global.add.u32 	%r49, [%rd14], %r48;
$L__BB0_11:
	ret;

}


// ===== COMPILED SASS (sm_100) =====

	.target	sm_100

	.elftype	@"ET_EXEC"


//--------------------- .note.nv.tkinfo           --------------------------
	.section	.note.nv.tkinfo,"",@"SHT_NOTE"
	.sectionflags	@"SHF_NOTE_NV_TKINFO"
	.tkinfo
        /*0018*/ 	.word	0x00000002
        /*0030*/ 	.string	""
        /*0030*/ 	.string	"ptxas"
        /*0030*/ 	.string	"Cuda compilation tools, release 13.0, V13.0.88"
        /*0030*/ 	.string	"Build cuda_13.0.r13.0/compiler.36424714_0"
        /*0030*/ 	.string	"-arch sm_100 -m 64 "



//--------------------- .note.nv.cuinfo           --------------------------
	.section	.note.nv.cuinfo,"",@"SHT_NOTE"
	.sectionflags	@"SHF_NOTE_NV_CUINFO"
        /*0018*/ 	.short	0x0002
        /*001a*/ 	.short	0x0064
        /*001c*/ 	.short	0x0082
	.zero		2


//--------------------- .nv.info                  --------------------------
	.section	.nv.info,"",@"SHT_CUDA_INFO"
	.align	4


	//----- nvinfo : EIATTR_REGCOUNT
	.align		4
        /*0000*/ 	.byte	0x04, 0x2f
        /*0002*/ 	.short	(.L_1 - .L_0)
	.align		4
.L_0:
        /*0004*/ 	.word	index@(_Z9histogramPhPji)
        /*0008*/ 	.word	0x00000014


	//----- nvinfo : EIATTR_FRAME_SIZE
	.align		4
.L_1:
        /*000c*/ 	.byte	0x04, 0x11
        /*000e*/ 	.short	(.L_3 - .L_2)
	.align		4
.L_2:
        /*0010*/ 	.word	index@(_Z9histogramPhPji)
        /*0014*/ 	.word	0x00000000


	//----- nvinfo : EIATTR_MIN_STACK_SIZE
	.align		4
.L_3:
        /*0018*/ 	.byte	0x04, 0x12
        /*001a*/ 	.short	(.L_5 - .L_4)
	.align		4
.L_4:
        /*001c*/ 	.word	index@(_Z9histogramPhPji)
        /*0020*/ 	.word	0x00000000
.L_5:


//--------------------- .nv.compat                --------------------------
	.section	.nv.compat,"",@"SHT_CUDA_COMPAT_INFO"
	.align	4
        /*0000*/ 	.byte	0x02, 0x09, 0x00, 0x00, 0x02, 0x02, 0x01, 0x00, 0x02, 0x05, 0x05, 0x00, 0x03, 0x07, 0x01, 0x01
        /*0010*/ 	.byte	0x02, 0x03, 0x00, 0x00, 0x02, 0x06, 0x01, 0x00, 0x04, 0x0b, 0x08, 0x00, 0x09, 0x00, 0x00, 0x00
        /*0020*/ 	.byte	0x00, 0x00, 0x00, 0x00


//--------------------- .nv.info._Z9histogramPhPji --------------------------
	.section	.nv.info._Z9histogramPhPji,"",@"SHT_CUDA_INFO"
	.sectionflags	@""
	.align	4


	//----- nvinfo : EIATTR_CUDA_API_VERSION
	.align		4
        /*0000*/ 	.byte	0x04, 0x37
        /*0002*/ 	.short	(.L_7 - .L_6)
.L_6:
        /*0004*/ 	.word	0x00000082


	//----- nvinfo : EIATTR_KPARAM_INFO
	.align		4
.L_7:
        /*0008*/ 	.byte	0x04, 0x17
        /*000a*/ 	.short	(.L_9 - .L_8)
.L_8:
        /*000c*/ 	.word	0x00000000
        /*0010*/ 	.short	0x0002
        /*0012*/ 	.short	0x0010
        /*0014*/ 	.byte	0x00, 0xf0, 0x11, 0x00


	//----- nvinfo : EIATTR_KPARAM_INFO
	.align		4
.L_9:
        /*0018*/ 	.byte	0x04, 0x17
        /*001a*/ 	.short	(.L_11 - .L_10)
.L_10:
        /*001c*/ 	.word	0x00000000
        /*0020*/ 	.short	0x0001
        /*0022*/ 	.short	0x0008
        /*0024*/ 	.byte	0x00, 0xf5, 0x21, 0x00


	//----- nvinfo : EIATTR_KPARAM_INFO
	.align		4
.L_11:
        /*0028*/ 	.byte	0x04, 0x17
        /*002a*/ 	.short	(.L_13 - .L_12)
.L_12:
        /*002c*/ 	.word	0x00000000
        /*0030*/ 	.short	0x0000
        /*0032*/ 	.short	0x0000
        /*0034*/ 	.byte	0x00, 0xf5, 0x21, 0x00


	//----- nvinfo : EIATTR_SPARSE_MMA_MASK
	.align		4
.L_13:
        /*0038*/ 	.byte	0x03, 0x50
        /*003a*/ 	.short	0x0000


	//----- nvinfo : EIATTR_MAXREG_COUNT
	.align		4
        /*003c*/ 	.byte	0x03, 0x1b
        /*003e*/ 	.short	0x00ff


	//----- nvinfo : EIATTR_NUM_BARRIERS
	.align		4
        /*0040*/ 	.byte	0x02, 0x4c
        /*0042*/ 	.byte	0x01
	.zero		1


	//----- nvinfo : EIATTR_MERCURY_ISA_VERSION
	.align		4
        /*0044*/ 	.byte	0x03, 0x5f
        /*0046*/ 	.short	0x0101


	//----- nvinfo : EIATTR_VRC_CTA_INIT_COUNT
	.align		4
        /*0048*/ 	.byte	0x02, 0x4a
	.zero		1
	.zero		1


	//----- nvinfo : EIATTR_EXIT_INSTR_OFFSETS
	.align		4
        /*004c*/ 	.byte	0x04, 0x1c
        /*004e*/ 	.short	(.L_15 - .L_14)


	//   ....[0]....
.L_14:
        /*0050*/ 	.word	0x000005a0


	//   ....[1]....
        /*0054*/ 	.word	0x000005f0


	//----- nvinfo : EIATTR_CRS_STACK_SIZE
	.align		4
.L_15:
        /*0058*/ 	.byte	0x04, 0x1e
        /*005a*/ 	.short	(.L_17 - .L_16)
.L_16:
        /*005c*/ 	.word	0x00000000


	//----- nvinfo : EIATTR_CBANK_PARAM_SIZE
	.align		4
.L_17:
        /*0060*/ 	.byte	0x03, 0x19
        /*0062*/ 	.short	0x0014


	//----- nvinfo : EIATTR_PARAM_CBANK
	.align		4
        /*0064*/ 	.byte	0x04, 0x0a
        /*0066*/ 	.short	(.L_19 - .L_18)
	.align		4
.L_18:
        /*0068*/ 	.word	index@(.nv.constant0._Z9histogramPhPji)
        /*006c*/ 	.short	0x0380
        /*006e*/ 	.short	0x0014


	//----- nvinfo : EIATTR_SW_WAR
	.align		4
.L_19:
        /*0070*/ 	.byte	0x04, 0x36
        /*0072*/ 	.short	(.L_21 - .L_20)
.L_20:
        /*0074*/ 	.word	0x00000008
.L_21:


//--------------------- .nv.callgraph             --------------------------
	.section	.nv.callgraph,"",@"SHT_CUDA_CALLGRAPH"
	.align	4
	.sectionentsize	8
	.align		4
        /*0000*/ 	.word	0x00000000
	.align		4
        /*0004*/ 	.word	0xffffffff
	.align		4
        /*0008*/ 	.word	0x00000000
	.align		4
        /*000c*/ 	.word	0xfffffffe
	.align		4
        /*0010*/ 	.word	0x00000000
	.align		4
        /*0014*/ 	.word	0xfffffffd
	.align		4
        /*0018*/ 	.word	0x00000000
	.align		4
        /*001c*/ 	.word	0xfffffffc


//--------------------- .text._Z9histogramPhPji   --------------------------
	.section	.text._Z9histogramPhPji,"ax",@progbits
	.align	128
        .global         _Z9histogramPhPji
        .type           _Z9histogramPhPji,@function
        .size           _Z9histogramPhPji,(.L_x_7 - _Z9histogramPhPji)
        .other          _Z9histogramPhPji,@"STO_CUDA_ENTRY STV_DEFAULT"
_Z9histogramPhPji:
.text._Z9histogramPhPji:
[----:B------:R-:W-:Y:S01]  /*0000*/  LDC R1, c[0x0][0x37c] ;  /* 0x0000df00ff017b82 */ /* 0x000fe20000000800 */
[----:B------:R-:W0:Y:S07]  /*0010*/  S2R R0, SR_TID.X ;  /* 0x0000000000007919 */ /* 0x000e2e0000002100 */
[----:B------:R-:W1:Y:S01]  /*0020*/  S2UR UR5, SR_CgaCtaId ;  /* 0x00000000000579c3 */ /* 0x000e620000008800 */
[----:B------:R-:W2:Y:S01]  /*0030*/  LDCU UR7, c[0x0][0x390] ;  /* 0x00007200ff0777ac */ /* 0x000ea20008000800 */
[----:B------:R-:W-:Y:S01]  /*0040*/  BSSY.RECONVERGENT B0, `(.L_x_0) ;  /* 0x0000054000007945 */ /* 0x000fe20003800200 */
[----:B------:R-:W-:Y:S01]  /*0050*/  UMOV UR4, 0x400 ;  /* 0x0000040000047882 */ /* 0x000fe20000000000 */
[----:B------:R-:W3:Y:S04]  /*0060*/  LDCU.64 UR8, c[0x0][0x358] ;  /* 0x00006b00ff0877ac */ /* 0x000ee80008000a00 */
[----:B------:R-:W4:Y:S01]  /*0070*/  S2UR UR6, SR_CTAID.X ;  /* 0x00000000000679c3 */ /* 0x000f220000002500 */
[----:B------:R-:W2:Y:S01]  /*0080*/  LDCU.64 UR10, c[0x0][0x380] ;  /* 0x00007000ff0a77ac */ /* 0x000ea20008000a00 */
[----:B------:R-:W2:Y:S06]  /*0090*/  LDCU.64 UR12, c[0x0][0x380] ;  /* 0x00007000ff0c77ac */ /* 0x000eac0008000a00 */
[----:B------:R-:W4:Y:S01]  /*00a0*/  LDC R5, c[0x0][0x360] ;  /* 0x0000d800ff057b82 */ /* 0x000f220000000800 */
[----:B-1----:R-:W-:Y:S01]  /*00b0*/  ULEA UR4, UR5, UR4, 0x18 ;  /* 0x0000000405047291 */ /* 0x002fe2000f8ec0ff */
[----:B------:R-:W1:Y:S01]  /*00c0*/  LDCU UR5, c[0x0][0x370] ;  /* 0x00006e00ff0577ac */ /* 0x000e620008000800 */
[----:B0-----:R-:W-:-:S04]  /*00d0*/  ISETP.GT.U32.AND P0, PT, R0, 0xff, PT ;  /* 0x000000ff0000780c */ /* 0x001fc80003f04070 */
[----:B------:R-:W-:Y:S01]  /*00e0*/  LEA R2, R0, UR4, 0x2 ;  /* 0x0000000400027c11 */ /* 0x000fe2000f8e10ff */
[----:B----4-:R-:W-:-:S08]  /*00f0*/  IMAD R3, R5, UR6, R0 ;  /* 0x0000000605037c24 */ /* 0x010fd0000f8e0200 */
[----:B------:R0:W-:Y:S01]  /*0100*/  @!P0 STS [R2], RZ ;  /* 0x000000ff02008388 */ /* 0x0001e20000000800 */
[----:B------:R-:W-:Y:S01]  /*0110*/  BAR.SYNC.DEFER_BLOCKING 0x0 ;  /* 0x0000000000007b1d */ /* 0x000fe20000010000 */
[----:B--2---:R-:W-:Y:S01]  /*0120*/  ISETP.GE.AND P1, PT, R3, UR7, PT ;  /* 0x0000000703007c0c */ /* 0x004fe2000bf26270 */
[----:B-1----:R-:W-:-:S12]  /*0130*/  IMAD R4, R5, UR5, RZ ;  /* 0x0000000505047c24 */ /* 0x002fd8000f8e02ff */
[----:B0--3--:R-:W-:Y:S05]  /*0140*/  @P1 BRA `(.L_x_1) ;  /* 0x00000004000c1947 */ /* 0x009fea0003800000 */
[----:B------:R-:W0:Y:S01]  /*0150*/  I2F.U32.RP R10, R4 ;  /* 0x00000004000a7306 */ /* 0x000e220000209000 */
[C---:B------:R-:W-:Y:S01]  /*0160*/  IMAD.IADD R5, R4.reuse, 0x1, R3 ;  /* 0x0000000104057824 */ /* 0x040fe200078e0203 */
[----:B------:R-:W-:Y:S01]  /*0170*/  ISETP.NE.U32.AND P3, PT, R4, RZ, PT ;  /* 0x000000ff0400720c */ /* 0x000fe20003f65070 */
[----:B------:R-:W-:Y:S01]  /*0180*/  IMAD.MOV R11, RZ, RZ, -R4 ;  /* 0x000000ffff0b7224 */ /* 0x000fe200078e0a04 */
[----:B------:R-:W-:Y:S02]  /*0190*/  BSSY.RECONVERGENT B1, `(.L_x_2) ;  /* 0x0000025000017945 */ /* 0x000fe40003800200 */
[C---:B------:R-:W-:Y:S02]  /*01a0*/  ISETP.GE.AND P1, PT, R5.reuse, UR7, PT ;  /* 0x0000000705007c0c */ /* 0x040fe4000bf26270 */
[----:B------:R-:W-:Y:S02]  /*01b0*/  VIMNMX R8, PT, PT, R5, UR7, !PT ;  /* 0x0000000705087c48 */ /* 0x000fe4000ffe0100 */
[----:B------:R-:W-:-:S04]  /*01c0*/  SEL R9, RZ, 0x1, P1 ;  /* 0x00000001ff097807 */ /* 0x000fc80000800000 */
[----:B------:R-:W-:Y:S01]  /*01d0*/  IADD3 R5, PT, PT, R8, -R5, -R9 ;  /* 0x8000000508057210 */ /* 0x000fe20007ffe809 */
[----:B0-----:R-:W0:Y:S02]  /*01e0*/  MUFU.RCP R10, R10 ;  /* 0x0000000a000a7308 */ /* 0x001e240000001000 */
[----:B0-----:R-:W-:-:S06]  /*01f0*/  VIADD R6, R10, 0xffffffe ;  /* 0x0ffffffe0a067836 */ /* 0x001fcc0000000000 */
[----:B------:R0:W1:Y:S02]  /*0200*/  F2I.FTZ.U32.TRUNC.NTZ R7, R6 ;  /* 0x0000000600077305 */ /* 0x000064000021f000 */
[----:B0-----:R-:W-:Y:S02]  /*0210*/  IMAD.MOV.U32 R6, RZ, RZ, RZ ;  /* 0x000000ffff067224 */ /* 0x001fe400078e00ff */
[----:B-1----:R-:W-:-:S04]  /*0220*/  IMAD R11, R11, R7, RZ ;  /* 0x000000070b0b7224 */ /* 0x002fc800078e02ff */
[----:B------:R-:W-:-:S06]  /*0230*/  IMAD.HI.U32 R10, R7, R11, R6 ;  /* 0x0000000b070a7227 */ /* 0x000fcc00078e0006 */
[----:B------:R-:W-:-:S04]  /*0240*/  IMAD.HI.U32 R10, R10, R5, RZ ;  /* 0x000000050a0a7227 */ /* 0x000fc800078e00ff */
[----:B------:R-:W-:-:S04]  /*0250*/  IMAD.MOV R6, RZ, RZ, -R10 ;  /* 0x000000ffff067224 */ /* 0x000fc800078e0a0a */
[----:B------:R-:W-:-:S05]  /*0260*/  IMAD R5, R4, R6, R5 ;  /* 0x0000000604057224 */ /* 0x000fca00078e0205 */
[----:B------:R-:W-:-:S13]  /*0270*/  ISETP.GE.U32.AND P1, PT, R5, R4, PT ;  /* 0x000000040500720c */ /* 0x000fda0003f26070 */
[----:B------:R-:W-:Y:S02]  /*0280*/  @P1 IMAD.IADD R5, R5, 0x1, -R4 ;  /* 0x0000000105051824 */ /* 0x000fe400078e0a04 */
[----:B------:R-:W-:-:S03]  /*0290*/  @P1 VIADD R10, R10, 0x1 ;  /* 0x000000010a0a1836 */ /* 0x000fc60000000000 */
[----:B------:R-:W-:-:S13]  /*02a0*/  ISETP.GE.U32.AND P2, PT, R5, R4, PT ;  /* 0x000000040500720c */ /* 0x000fda0003f46070 */
[----:B------:R-:W-:Y:S01]  /*02b0*/  @P2 VIADD R10, R10, 0x1 ;  /* 0x000000010a0a2836 */ /* 0x000fe20000000000 */
[----:B------:R-:W-:-:S05]  /*02c0*/  @!P3 LOP3.LUT R10, RZ, R4, RZ, 0x33, !PT ;  /* 0x00000004ff0ab212 */ /* 0x000fca00078e33ff */
[----:B------:R-:W-:-:S05]  /*02d0*/  IMAD.IADD R5, R9, 0x1, R10 ;  /* 0x0000000109057824 */ /* 0x000fca00078e020a */
[C---:B------:R-:W-:Y:S02]  /*02e0*/  LOP3.LUT R6, R5.reuse, 0x3, RZ, 0xc0, !PT ;  /* 0x0000000305067812 */ /* 0x040fe400078ec0ff */
[----:B------:R-:W-:Y:S02]  /*02f0*/  ISETP.GE.U32.AND P1, PT, R5, 0x3, PT ;  /* 0x000000030500780c */ /* 0x000fe40003f26070 */
[----:B------:R-:W-:-:S13]  /*0300*/  ISETP.NE.AND P2, PT, R6, 0x3, PT ;  /* 0x000000030600780c */ /* 0x000fda0003f45270 */
[----:B------:R-:W-:Y:S05]  /*0310*/  @!P2 BRA `(.L_x_3) ;  /* 0x000000000030a947 */ /* 0x000fea0003800000 */
[----:B------:R-:W-:-:S05]  /*0320*/  VIADD R5, R5, 0x1 ;  /* 0x0000000105057836 */ /* 0x000fca0000000000 */
[----:B------:R-:W-:-:S05]  /*0330*/  LOP3.LUT R5, R5, 0x3, RZ, 0xc0, !PT ;  /* 0x0000000305057812 */ /* 0x000fca00078ec0ff */
[----:B------:R-:W-:-:S07]  /*0340*/  IMAD.MOV R5, RZ, RZ, -R5 ;  /* 0x000000ffff057224 */ /* 0x000fce00078e0a05 */
.L_x_4:
[----:B------:R-:W-:-:S04]  /*0350*/  IADD3 R6, P2, PT, R3, UR10, RZ ;  /* 0x0000000a03067c10 */ /* 0x000fc8000ff5e0ff */
[----:B------:R-:W-:-:S05]  /*0360*/  LEA.HI.X.SX32 R7, R3, UR11, 0x1, P2 ;  /* 0x0000000b03077c11 */ /* 0x000fca00090f0eff */
[----:B------:R-:W2:Y:S01]  /*0370*/  LDG.E.U8 R6, desc[UR8][R6.64] ;  /* 0x0000000806067981 */ /* 0x000ea2000c1e1100 */
[----:B------:R-:W-:Y:S02]  /*0380*/  VIADD R5, R5, 0x1 ;  /* 0x0000000105057836 */ /* 0x000fe40000000000 */
[----:B------:R-:W-:-:S03]  /*0390*/  IMAD.IADD R3, R4, 0x1, R3 ;  /* 0x0000000104037824 */ /* 0x000fc600078e0203 */
[----:B------:R-:W-:Y:S02]  /*03a0*/  ISETP.NE.AND P2, PT, R5, RZ, PT ;  /* 0x000000ff0500720c */ /* 0x000fe40003f45270 */
[----:B0-2---:R-:W-:-:S05]  /*03b0*/  LEA R8, R6, UR4, 0x2 ;  /* 0x0000000406087c11 */ /* 0x005fca000f8e10ff */
[----:B------:R0:W-:Y:S06]  /*03c0*/  ATOMS.POPC.INC.32 RZ, [R8+URZ] ;  /* 0x0000000008ff7f8c */ /* 0x0001ec000d8000ff */
[----:B------:R-:W-:Y:S05]  /*03d0*/  @P2 BRA `(.L_x_4) ;  /* 0xfffffffc00dc2947 */ /* 0x000fea000383ffff */
.L_x_3:
[----:B------:R-:W-:Y:S05]  /*03e0*/  BSYNC.RECONVERGENT B1 ;  /* 0x0000000000017941 */ /* 0x000fea0003800200 */
.L_x_2:
[----:B------:R-:W-:Y:S05]  /*03f0*/  @!P1 BRA `(.L_x_1) ;  /* 0x0000000000609947 */ /* 0x000fea0003800000 */
[----:B------:R-:W-:-:S07]  /*0400*/  SHF.R.S32.HI R17, RZ, 0x1f, R4 ;  /* 0x0000001fff117819 */ /* 0x000fce0000011404 */
.L_x_5:
[----:B------:R-:W-:-:S04]  /*0410*/  IADD3 R12, P1, PT, R3, UR12, RZ ;  /* 0x0000000c030c7c10 */ /* 0x000fc8000ff3e0ff */
[----:B------:R-:W-:Y:S02]  /*0420*/  LEA.HI.X.SX32 R13, R3, UR13, 0x1, P1 ;  /* 0x0000000d030d7c11 */ /* 0x000fe400088f0eff */
[----:B------:R-:W-:-:S03]  /*0430*/  IADD3 R6, P1, PT, R4, R12, RZ ;  /* 0x0000000c04067210 */ /* 0x000fc60007f3e0ff */
[----:B------:R-:W2:Y:S02]  /*0440*/  LDG.E.U8 R12, desc[UR8][R12.64] ;  /* 0x000000080c0c7981 */ /* 0x000ea4000c1e1100 */
[----:B------:R-:W-:Y:S01]  /*0450*/  IMAD.X R7, R17, 0x1, R13, P1 ;  /* 0x0000000111077824 */ /* 0x000fe200008e060d */
[----:B0-----:R-:W-:-:S04]  /*0460*/  IADD3 R8, P1, PT, R4, R6, RZ ;  /* 0x0000000604087210 */ /* 0x001fc80007f3e0ff */
[----:B------:R-:W3:Y:S01]  /*0470*/  LDG.E.U8 R6, desc[UR8][R6.64] ;  /* 0x0000000806067981 */ /* 0x000ee2000c1e1100 */
[----:B------:R-:W-:Y:S01]  /*0480*/  IMAD.X R9, R17, 0x1, R7, P1 ;  /* 0x0000000111097824 */ /* 0x000fe200008e0607 */
[----:B------:R-:W-:-:S04]  /*0490*/  IADD3 R10, P1, PT, R4, R8, RZ ;  /* 0x00000008040a7210 */ /* 0x000fc80007f3e0ff */
[----:B------:R-:W4:Y:S01]  /*04a0*/  LDG.E.U8 R8, desc[UR8][R8.64] ;  /* 0x0000000808087981 */ /* 0x000f22000c1e1100 */
[----:B------:R-:W-:-:S05]  /*04b0*/  IMAD.X R11, R17, 0x1, R9, P1 ;  /* 0x00000001110b7824 */ /* 0x000fca00008e0609 */
[----:B------:R-:W5:Y:S01]  /*04c0*/  LDG.E.U8 R10, desc[UR8][R10.64] ;  /* 0x000000080a0a7981 */ /* 0x000f62000c1e1100 */
[----:B------:R-:W-:-:S05]  /*04d0*/  IMAD R3, R4, 0x4, R3 ;  /* 0x0000000404037824 */ /* 0x000fca00078e0203 */
[----:B------:R-:W-:Y:S02]  /*04e0*/  ISETP.GE.AND P1, PT, R3, UR7, PT ;  /* 0x0000000703007c0c */ /* 0x000fe4000bf26270 */
[----:B-12---:R-:W-:-:S05]  /*04f0*/  LEA R5, R12, UR4, 0x2 ;  /* 0x000000040c057c11 */ /* 0x006fca000f8e10ff */
[----:B------:R1:W-:Y:S01]  /*0500*/  ATOMS.POPC.INC.32 RZ, [R5+URZ] ;  /* 0x0000000005ff7f8c */ /* 0x0003e2000d8000ff */
[----:B---3--:R-:W-:-:S05]  /*0510*/  LEA R14, R6, UR4, 0x2 ;  /* 0x00000004060e7c11 */ /* 0x008fca000f8e10ff */
[----:B------:R1:W-:Y:S01]  /*0520*/  ATOMS.POPC.INC.32 RZ, [R14+URZ] ;  /* 0x000000000eff7f8c */ /* 0x0003e2000d8000ff */
[----:B----4-:R-:W-:-:S05]  /*0530*/  LEA R15, R8, UR4, 0x2 ;  /* 0x00000004080f7c11 */ /* 0x010fca000f8e10ff */
[----:B------:R1:W-:Y:S01]  /*0540*/  ATOMS.POPC.INC.32 RZ, [R15+URZ] ;  /* 0x000000000fff7f8c */ /* 0x0003e2000d8000ff */
[----:B-----5:R-:W-:-:S05]  /*0550*/  LEA R16, R10, UR4, 0x2 ;  /* 0x000000040a107c11 */ /* 0x020fca000f8e10ff */
[----:B------:R1:W-:Y:S01]  /*0560*/  ATOMS.POPC.INC.32 RZ, [R16+URZ] ;  /* 0x0000000010ff7f8c */ /* 0x0003e2000d8000ff */
[----:B------:R-:W-:Y:S05]  /*0570*/  @!P1 BRA `(.L_x_5) ;  /* 0xfffffffc00a49947 */ /* 0x000fea000383ffff */
.L_x_1:
[----:B------:R-:W-:Y:S05]  /*0580*/  BSYNC.RECONVERGENT B0 ;  /* 0x0000000000007941 */ /* 0x000fea0003800200 */
.L_x_0:
[----:B------:R-:W-:Y:S06]  /*0590*/  BAR.SYNC.DEFER_BLOCKING 0x0 ;  /* 0x0000000000007b1d */ /* 0x000fec0000010000 */
[----:B------:R-:W-:Y:S05]  /*05a0*/  @P0 EXIT ;  /* 0x000000000000094d */ /* 0x000fea0003800000 */
[----:B------:R-:W2:Y:S01]  /*05b0*/  LDS R3, [R2] ;  /* 0x0000000002037984 */ /* 0x000ea20000000800 */
[----:B-1----:R-:W1:Y:S02]  /*05c0*/  LDC.64 R4, c[0x0][0x388] ;  /* 0x0000e200ff047b82 */ /* 0x002e640000000a00 */
[----:B-1----:R-:W-:-:S05]  /*05d0*/  IMAD.WIDE.U32 R4, R0, 0x4, R4 ;  /* 0x0000000400047825 */ /* 0x002fca00078e0004 */
[----:B--2---:R-:W-:Y:S01]  /*05e0*/  REDG.E.ADD.STRONG.GPU desc[UR8][R4.64], R3 ;  /* 0x000000030400798e */ /* 0x004fe2000c12e108 */
[----:B------:R-:W-:Y:S05]  /*05f0*/  EXIT ;  /* 0x000000000000794d */ /* 0x000fea0003800000 */
.L_x_6:
[----:B------:R-:W-:-:S00]  /*0600*/  BRA `(.L_x_6) ;  /* 0xfffffffc00fc7947 */ /* 0x000fc0000383ffff */
[----:B------:R-:W-:-:S00]  /*0610*/  NOP ;  /* 0x0000000000007918 */ /* 0x000fc00000000000 */
        /* <DEDUP_REMOVED lines=14> */
.L_x_7:


//--------------------- .nv.shared._Z9histogramPhPji --------------------------
	.section	.nv.shared._Z9histogramPhPji,"aw",@nobits
	.sectionflags	@""
	.align	4
.nv.shared._Z9histogramPhPji:
	.zero		2048


//--------------------- .nv.shared.reserved.0     --------------------------
	.section	.nv.shared.reserved.0,"aw",@nobits
	.weak		__nv_reservedSMEM_offset_0_alias
	.size		__nv_reservedSMEM_offset_0_alias, 0, 64
	.other		__nv_reservedSMEM_offset_0_alias,@"STO_CUDA_RESERVED_SHARED STV_DEFAULT"
__nv_reservedSMEM_offset_0_alias:
	.zero		0
	.zero		64


//--------------------- .nv.constant0._Z9histogramPhPji --------------------------
	.section	.nv.constant0._Z9histogramPhPji,"a",@progbits
	.sectionflags	@""
	.align	4
.nv.constant0._Z9histogramPhPji:
	.zero		916


//--------------------- SYMBOLS --------------------------

	.type		.nv.reservedSmem.offset0,@object
	.size		.nv.reservedSmem.offset0,0x4
	.type		.nv.reservedSmem.cap,@object
	.size		.nv.reservedSmem.cap,0x4
